//
// Generated by NVIDIA NVVM Compiler
//
// Compiler Build ID: CL-36424714
// Cuda compilation tools, release 13.0, V13.0.88
// Based on NVVM 20.0.0
//

.version 9.0
.target sm_100
.address_size 64

	// .globl	_Z9my_kernelv
.extern .func  (.param .b32 func_retval0) vprintf
(
	.param .b64 vprintf_param_0,
	.param .b64 vprintf_param_1
)
;
.global .align 4 .u32 d_x = 1;
.global .align 4 .b8 d_y[8];
.global .align 1 .b8 $str[40] = {100, 95, 120, 32, 61, 32, 37, 100, 44, 32, 32, 100, 95, 121, 91, 48, 93, 32, 61, 32, 37, 100, 44, 32, 32, 100, 95, 121, 91, 49, 93, 32, 61, 32, 37, 100, 32, 46, 10};

.visible .entry _Z9my_kernelv()
{
	.local .align 8 .b8 	__local_depot0[16];
	.reg .b64 	%SP;
	.reg .b64 	%SPL;
	.reg .b32 	%r<8>;
	.reg .b64 	%rd<5>;

	mov.u64 	%SPL, __local_depot0;
	cvta.local.u64 	%SP, %SPL;
	add.u64 	%rd1, %SP, 0;
	add.u64 	%rd2, %SPL, 0;
	ld.global.u32 	%r1, [d_x];
	ld.global.u32 	%r2, [d_y];
	add.s32 	%r3, %r2, %r1;
	st.global.u32 	[d_y], %r3;
	ld.global.u32 	%r4, [d_y+4];
	add.s32 	%r5, %r4, %r1;
	st.global.u32 	[d_y+4], %r5;
	st.local.v2.u32 	[%rd2], {%r1, %r3};
	st.local.u32 	[%rd2+8], %r5;
	mov.u64 	%rd3, $str;
	cvta.global.u64 	%rd4, %rd3;
	{ // callseq 0, 0
	.param .b64 param0;
	st.param.b64 	[param0], %rd4;
	.param .b64 param1;
	st.param.b64 	[param1], %rd1;
	.param .b32 retval0;
	call.uni (retval0), 
	vprintf, 
	(
	param0, 
	param1
	);
	ld.param.b32 	%r6, [retval0];
	} // callseq 0
	ret;

}


// ===== COMPILED SASS (sm_100) =====

	.target	sm_100

	.elftype	@"ET_EXEC"


//--------------------- .note.nv.tkinfo           --------------------------
	.section	.note.nv.tkinfo,"",@"SHT_NOTE"
	.sectionflags	@"SHF_NOTE_NV_TKINFO"
	.tkinfo
        /*0018*/ 	.word	0x00000002
        /*0030*/ 	.string	""
        /*0030*/ 	.string	"ptxas"
        /*0030*/ 	.string	"Cuda compilation tools, release 13.0, V13.0.88"
        /*0030*/ 	.string	"Build cuda_13.0.r13.0/compiler.36424714_0"
        /*0030*/ 	.string	"-arch sm_100 -m 64 "



//--------------------- .note.nv.cuinfo           --------------------------
	.section	.note.nv.cuinfo,"",@"SHT_NOTE"
	.sectionflags	@"SHF_NOTE_NV_CUINFO"
        /*0018*/ 	.short	0x0002
        /*001a*/ 	.short	0x0064
        /*001c*/ 	.short	0x0082
	.zero		2


//--------------------- .nv.info                  --------------------------
	.section	.nv.info,"",@"SHT_CUDA_INFO"
	.align	4


	//----- nvinfo : EIATTR_REGCOUNT
	.align		4
        /*0000*/ 	.byte	0x04, 0x2f
        /*0002*/ 	.short	(.L_4 - .L_3)
	.align		4
.L_3:
        /*0004*/ 	.word	index@(_Z9my_kernelv)
        /*0008*/ 	.word	0x00000018


	//----- nvinfo : EIATTR_FRAME_SIZE
	.align		4
.L_4:
        /*000c*/ 	.byte	0x04, 0x11
        /*000e*/ 	.short	(.L_6 - .L_5)
	.align		4
.L_5:
        /*0010*/ 	.word	index@(_Z9my_kernelv)
        /*0014*/ 	.word	0x00000010


	//----- nvinfo : EIATTR_MIN_STACK_SIZE
	.align		4
.L_6:
        /*0018*/ 	.byte	0x04, 0x12
        /*001a*/ 	.short	(.L_8 - .L_7)
	.align		4
.L_7:
        /*001c*/ 	.word	index@(_Z9my_kernelv)
        /*0020*/ 	.word	0x00000010
.L_8:


//--------------------- .nv.compat                --------------------------
	.section	.nv.compat,"",@"SHT_CUDA_COMPAT_INFO"
	.align	4
        /*0000*/ 	.byte	0x02, 0x09, 0x00, 0x00, 0x02, 0x02, 0x01, 0x00, 0x02, 0x05, 0x05, 0x00, 0x03, 0x07, 0x01, 0x01
        /*0010*/ 	.byte	0x02, 0x03, 0x00, 0x00, 0x02, 0x06, 0x01, 0x00, 0x04, 0x0b, 0x08, 0x00, 0x09, 0x00, 0x00, 0x00
        /*0020*/ 	.byte	0x00, 0x00, 0x00, 0x00


//--------------------- .nv.info._Z9my_kernelv    --------------------------
	.section	.nv.info._Z9my_kernelv,"",@"SHT_CUDA_INFO"
	.sectionflags	@""
	.align	4


	//----- nvinfo : EIATTR_CUDA_API_VERSION
	.align		4
        /*0000*/ 	.byte	0x04, 0x37
        /*0002*/ 	.short	(.L_10 - .L_9)
.L_9:
        /*0004*/ 	.word	0x00000082


	//----- nvinfo : EIATTR_SPARSE_MMA_MASK
	.align		4
.L_10:
        /*0008*/ 	.byte	0x03, 0x50
        /*000a*/ 	.short	0x0000


	//----- nvinfo : EIATTR_MAXREG_COUNT
	.align		4
        /*000c*/ 	.byte	0x03, 0x1b
        /*000e*/ 	.short	0x00ff


	//----- nvinfo : EIATTR_EXTERNS
	.align		4
        /*0010*/ 	.byte	0x04, 0x0f
        /*0012*/ 	.short	(.L_12 - .L_11)


	//   ....[0]....
	.align		4
.L_11:
        /*0014*/ 	.word	index@(vprintf)


	//----- nvinfo : EIATTR_MERCURY_ISA_VERSION
	.align		4
.L_12:
        /*0018*/ 	.byte	0x03, 0x5f
        /*001a*/ 	.short	0x0101


	//----- nvinfo : EIATTR_VRC_CTA_INIT_COUNT
	.align		4
        /*001c*/ 	.byte	0x02, 0x4a
	.zero		1
	.zero		1


	//----- nvinfo : EIATTR_SYSCALL_OFFSETS
	.align		4
        /*0020*/ 	.byte	0x04, 0x46
        /*0022*/ 	.short	(.L_14 - .L_13)


	//   ....[0]....
.L_13:
        /*0024*/ 	.word	0x00000180


	//----- nvinfo : EIATTR_EXIT_INSTR_OFFSETS
	.align		4
.L_14:
        /*0028*/ 	.byte	0x04, 0x1c
        /*002a*/ 	.short	(.L_16 - .L_15)


	//   ....[0]....
.L_15:
        /*002c*/ 	.word	0x00000190


	//----- nvinfo : EIATTR_SW_WAR
	.align		4
.L_16:
        /*0030*/ 	.byte	0x04, 0x36
        /*0032*/ 	.short	(.L_18 - .L_17)
.L_17:
        /*0034*/ 	.word	0x00000008
.L_18:


//--------------------- .nv.callgraph             --------------------------
	.section	.nv.callgraph,"",@"SHT_CUDA_CALLGRAPH"
	.align	4
	.sectionentsize	8
	.align		4
        /*0000*/ 	.word	0x00000000
	.align		4
        /*0004*/ 	.word	0xffffffff
	.align		4
        /*0008*/ 	.word	index@(_Z9my_kernelv)
	.align		4
        /*000c*/ 	.word	index@(vprintf)
	.align		4
        /*0010*/ 	.word	0x00000000
	.align		4
        /*0014*/ 	.word	0xfffffffe
	.align		4
        /*0018*/ 	.word	0x00000000
	.align		4
        /*001c*/ 	.word	0xfffffffd
	.align		4
        /*0020*/ 	.word	0x00000000
	.align		4
        /*0024*/ 	.word	0xfffffffc


//--------------------- .nv.constant4             --------------------------
	.section	.nv.constant4,"a",@progbits
	.align	8
	.align		8
.nv.constant4:
        /*0000*/ 	.dword	vprintf
	.align		8
        /*0008*/ 	.dword	d_x
	.align		8
        /*0010*/ 	.dword	d_y
	.align		8
        /*0018*/ 	.dword	$str


//--------------------- .text._Z9my_kernelv       --------------------------
	.section	.text._Z9my_kernelv,"ax",@progbits
	.align	128
        .global         _Z9my_kernelv
        .type           _Z9my_kernelv,@function
        .size           _Z9my_kernelv,(.L_x_2 - _Z9my_kernelv)
        .other          _Z9my_kernelv,@"STO_CUDA_ENTRY STV_DEFAULT"
_Z9my_kernelv:
.text._Z9my_kernelv:
[----:B------:R-:W0:Y:S08]  /*0000*/  LDC R1, c[0x0][0x37c] ;  /* 0x0000df00ff017b82 */ /* 0x000e300000000800 */
[----:B------:R-:W1:Y:S01]  /*0010*/  LDC.64 R4, c[0x4][0x8] ;  /* 0x01000200ff047b82 */ /* 0x000e620000000a00 */
[----:B------:R-:W1:Y:S01]  /*0020*/  LDCU.64 UR4, c[0x0][0x358] ;  /* 0x00006b00ff0477ac */ /* 0x000e620008000a00 */
[----:B0-----:R-:W-:-:S06]  /*0030*/  VIADD R1, R1, 0xfffffff0 ;  /* 0xfffffff001017836 */ /* 0x001fcc0000000000 */
[----:B------:R-:W0:Y:S01]  /*0040*/  LDC.64 R8, c[0x4][0x10] ;  /* 0x01000400ff087b82 */ /* 0x000e220000000a00 */
[----:B------:R-:W2:Y:S01]  /*0050*/  LDCU UR6, c[0x0][0x2f8] ;  /* 0x00005f00ff0677ac */ /* 0x000ea20008000800 */
[----:B------:R-:W3:Y:S01]  /*0060*/  LDCU.64 UR8, c[0x4][0x18] ;  /* 0x01000300ff0877ac */ /* 0x000ee20008000a00 */
[----:B-1----:R3:W4:Y:S04]  /*0070*/  LDG.E R2, desc[UR4][R4.64] ;  /* 0x0000000404027981 */ /* 0x002728000c1e1900 */
[----:B0-----:R-:W4:Y:S04]  /*0080*/  LDG.E R3, desc[UR4][R8.64] ;  /* 0x0000000408037981 */ /* 0x001f28000c1e1900 */
[----:B------:R-:W5:Y:S01]  /*0090*/  LDG.E R7, desc[UR4][R8.64+0x4] ;  /* 0x0000040408077981 */ /* 0x000f62000c1e1900 */
[----:B------:R-:W-:Y:S01]  /*00a0*/  MOV R10, 0x0 ;  /* 0x00000000000a7802 */ /* 0x000fe20000000f00 */
[----:B---3--:R-:W-:Y:S01]  /*00b0*/  IMAD.U32 R4, RZ, RZ, UR8 ;  /* 0x00000008ff047e24 */ /* 0x008fe2000f8e00ff */
[----:B--2---:R-:W-:-:S02]  /*00c0*/  IADD3 R6, P0, PT, R1, UR6, RZ ;  /* 0x0000000601067c10 */ /* 0x004fc4000ff1e0ff */
[----:B------:R-:W-:Y:S02]  /*00d0*/  MOV R5, UR9 ;  /* 0x0000000900057c02 */ /* 0x000fe40008000f00 */
[----:B------:R-:W0:Y:S01]  /*00e0*/  LDC.64 R10, c[0x4][R10] ;  /* 0x010000000a0a7b82 */ /* 0x000e220000000a00 */
[C---:B----4-:R-:W-:Y:S01]  /*00f0*/  IMAD.IADD R3, R2.reuse, 0x1, R3 ;  /* 0x0000000102037824 */ /* 0x050fe200078e0203 */
[----:B-----5:R-:W-:-:S04]  /*0100*/  IADD3 R0, PT, PT, R2, R7, RZ ;  /* 0x0000000702007210 */ /* 0x020fc80007ffe0ff */
[----:B------:R1:W-:Y:S04]  /*0110*/  STL.64 [R1], R2 ;  /* 0x0000000201007387 */ /* 0x0003e80000100a00 */
[----:B------:R1:W-:Y:S04]  /*0120*/  STL [R1+0x8], R0 ;  /* 0x0000080001007387 */ /* 0x0003e80000100800 */
[----:B------:R1:W-:Y:S04]  /*0130*/  STG.E desc[UR4][R8.64], R3 ;  /* 0x0000000308007986 */ /* 0x0003e8000c101904 */
[----:B------:R1:W-:Y:S01]  /*0140*/  STG.E desc[UR4][R8.64+0x4], R0 ;  /* 0x0000040008007986 */ /* 0x0003e2000c101904 */
[----:B------:R-:W2:Y:S02]  /*0150*/  LDCU UR4, c[0x0][0x2fc] ;  /* 0x00005f80ff0477ac */ /* 0x000ea40008000800 */
[----:B012---:R-:W-:-:S07]  /*0160*/  IMAD.X R7, RZ, RZ, UR4, P0 ;  /* 0x00000004ff077e24 */ /* 0x007fce00080e06ff */
[----:B------:R-:W-:-:S07]  /*0170*/  LEPC R20, `(.L_x_0) ;  /* 0x000000001014794e */ /* 0x000fce0000000000 */
[----:B------:R-:W-:Y:S05]  /*0180*/  CALL.ABS.NOINC R10 ;  /* 0x000000000a007343 */ /* 0x000fea0003c00000 */
.L_x_0:
[----:B------:R-:W-:Y:S05]  /*0190*/  EXIT ;  /* 0x000000000000794d */ /* 0x000fea0003800000 */
.L_x_1:
[----:B------:R-:W-:-:S00]  /*01a0*/  BRA `(.L_x_1) ;  /* 0xfffffffc00fc7947 */ /* 0x000fc0000383ffff */
[----:B------:R-:W-:-:S00]  /*01b0*/  NOP ;  /* 0x0000000000007918 */ /* 0x000fc00000000000 */
        /* <DEDUP_REMOVED lines=12> */
.L_x_2:


//--------------------- .nv.global.init           --------------------------
	.section	.nv.global.init,"aw",@progbits
	.align	4
.nv.global.init:
	.type		d_x,@object
	.size		d_x,($str - d_x)
d_x:
        /*0000*/ 	.byte	0x01, 0x00, 0x00, 0x00
	.type		$str,@object
	.size		$str,(.L_2 - $str)
$str:
        /*0004*/ 	.byte	0x64, 0x5f, 0x78, 0x20, 0x3d, 0x20, 0x25, 0x64, 0x2c, 0x20, 0x20, 0x64, 0x5f, 0x79, 0x5b, 0x30
        /*0014*/ 	.byte	0x5d, 0x20, 0x3d, 0x20, 0x25, 0x64, 0x2c, 0x20, 0x20, 0x64, 0x5f, 0x79, 0x5b, 0x31, 0x5d, 0x20
        /*0024*/ 	.byte	0x3d, 0x20, 0x25, 0x64, 0x20, 0x2e, 0x0a, 0x00
.L_2:


//--------------------- .nv.shared.reserved.0     --------------------------
	.section	.nv.shared.reserved.0,"aw",@nobits
	.weak		__nv_reservedSMEM_offset_0_alias
	.size		__nv_reservedSMEM_offset_0_alias, 0, 64
	.other		__nv_reservedSMEM_offset_0_alias,@"STO_CUDA_RESERVED_SHARED STV_DEFAULT"
__nv_reservedSMEM_offset_0_alias:
	.zero		0
	.zero		64


//--------------------- .nv.global                --------------------------
	.section	.nv.global,"aw",@nobits
	.align	4
.nv.global:
	.type		d_y,@object
	.size		d_y,(.L_1 - d_y)
d_y:
	.zero		8
.L_1:


//--------------------- .nv.constant0._Z9my_kernelv --------------------------
	.section	.nv.constant0._Z9my_kernelv,"a",@progbits
	.sectionflags	@""
	.align	4
.nv.constant0._Z9my_kernelv:
	.zero		896


//--------------------- SYMBOLS --------------------------

	.type		.nv.reservedSmem.offset0,@object
	.size		.nv.reservedSmem.offset0,0x4
	.type		vprintf,@function
